	.headerflags	@"EF_CUDA_TEXMODE_UNIFIED EF_CUDA_64BIT_ADDRESS EF_CUDA_ACCELERATORS EF_CUDA_SM90 EF_CUDA_VIRTUAL_SM(EF_CUDA_SM90)"
	.elftype	@"ET_EXEC"


//--------------------- .nv.info                  --------------------------
	.section	.nv.info,"",@"SHT_CUDA_INFO"
	.align	4


	//----- nvinfo : EIATTR_REGCOUNT
	.align		4
        /*0000*/ 	.byte	0x04, 0x2f
        /*0002*/ 	.short	(.L_2 - .L_1)
	.align		4
.L_1:
        /*0004*/ 	.word	index@(triton_poi_fused_convolution_tanh_0)
        /*0008*/ 	.word	0x0000000c


	//----- nvinfo : EIATTR_MIN_STACK_SIZE
	.align		4
.L_2:
        /*000c*/ 	.byte	0x04, 0x12
        /*000e*/ 	.short	(.L_4 - .L_3)
	.align		4
.L_3:
        /*0010*/ 	.word	index@(triton_poi_fused_convolution_tanh_0)
        /*0014*/ 	.word	0x00000000


	//----- nvinfo : EIATTR_FRAME_SIZE
	.align		4
.L_4:
        /*0018*/ 	.byte	0x04, 0x11
        /*001a*/ 	.short	(.L_6 - .L_5)
	.align		4
.L_5:
        /*001c*/ 	.word	index@(triton_poi_fused_convolution_tanh_0)
        /*0020*/ 	.word	0x00000000


	//----- nvinfo : EIATTR_MIN_STACK_SIZE
	.align		4
.L_6:
        /*0024*/ 	.byte	0x04, 0x12
        /*0026*/ 	.short	(.L_8 - .L_7)
	.align		4
.L_7:
        /*0028*/ 	.word	index@(triton_poi_fused_convolution_tanh_0)
        /*002c*/ 	.word	0x00000000
.L_8:


//--------------------- .nv.info.triton_poi_fused_convolution_tanh_0 --------------------------
	.section	.nv.info.triton_poi_fused_convolution_tanh_0,"",@"SHT_CUDA_INFO"
	.sectionflags	@""
	.align	4


	//----- nvinfo : EIATTR_CUDA_API_VERSION
	.align		4
        /*0000*/ 	.byte	0x04, 0x37
        /*0002*/ 	.short	(.L_10 - .L_9)
.L_9:
        /*0004*/ 	.word	0x0000007c


	//----- nvinfo : EIATTR_KPARAM_INFO
	.align		4
.L_10:
        /*0008*/ 	.byte	0x04, 0x17
        /*000a*/ 	.short	(.L_12 - .L_11)
.L_11:
        /*000c*/ 	.word	0x00000000
        /*0010*/ 	.short	0x0002
        /*0012*/ 	.short	0x0010
        /*0014*/ 	.byte	0x00, 0xf0, 0x11, 0x00


	//----- nvinfo : EIATTR_KPARAM_INFO
	.align		4
.L_12:
        /*0018*/ 	.byte	0x04, 0x17
        /*001a*/ 	.short	(.L_14 - .L_13)
.L_13:
        /*001c*/ 	.word	0x00000000
        /*0020*/ 	.short	0x0001
        /*0022*/ 	.short	0x0008
        /*0024*/ 	.byte	0x00, 0xf4, 0x21, 0x00


	//----- nvinfo : EIATTR_KPARAM_INFO
	.align		4
.L_14:
        /*0028*/ 	.byte	0x04, 0x17
        /*002a*/ 	.short	(.L_16 - .L_15)
.L_15:
        /*002c*/ 	.word	0x00000000
        /*0030*/ 	.short	0x0000
        /*0032*/ 	.short	0x0000
        /*0034*/ 	.byte	0x00, 0xf4, 0x21, 0x00


	//----- nvinfo : EIATTR_SPARSE_MMA_MASK
	.align		4
.L_16:
        /*0038*/ 	.byte	0x03, 0x50
        /*003a*/ 	.short	0x0000


	//----- nvinfo : EIATTR_MAXREG_COUNT
	.align		4
        /*003c*/ 	.byte	0x03, 0x1b
        /*003e*/ 	.short	0x00ff


	//----- nvinfo : EIATTR_EXIT_INSTR_OFFSETS
	.align		4
        /*0040*/ 	.byte	0x04, 0x1c
        /*0042*/ 	.short	(.L_18 - .L_17)


	//   ....[0]....
.L_17:
        /*0044*/ 	.word	0x000002e0


	//   ....[1]....
        /*0048*/ 	.word	0x00000300


	//----- nvinfo : EIATTR_REQNTID
	.align		4
.L_18:
        /*004c*/ 	.byte	0x04, 0x10
        /*004e*/ 	.short	(.L_20 - .L_19)
.L_19:
        /*0050*/ 	.word	0x00000080
        /*0054*/ 	.word	0x00000001
        /*0058*/ 	.word	0x00000001


	//----- nvinfo : EIATTR_CRS_STACK_SIZE
	.align		4
.L_20:
        /*005c*/ 	.byte	0x04, 0x1e
        /*005e*/ 	.short	(.L_22 - .L_21)
.L_21:
        /*0060*/ 	.word	0x00000000


	//----- nvinfo : EIATTR_CBANK_PARAM_SIZE
	.align		4
.L_22:
        /*0064*/ 	.byte	0x03, 0x19
        /*0066*/ 	.short	0x0014


	//----- nvinfo : EIATTR_PARAM_CBANK
	.align		4
        /*0068*/ 	.byte	0x04, 0x0a
        /*006a*/ 	.short	(.L_24 - .L_23)
	.align		4
.L_23:
        /*006c*/ 	.word	index@(.nv.constant0.triton_poi_fused_convolution_tanh_0)
        /*0070*/ 	.short	0x0210
        /*0072*/ 	.short	0x0014


	//----- nvinfo : EIATTR_SW_WAR
	.align		4
.L_24:
        /*0074*/ 	.byte	0x04, 0x36
        /*0076*/ 	.short	(.L_26 - .L_25)
.L_25:
        /*0078*/ 	.word	0x00000008
.L_26:


//--------------------- .nv.callgraph             --------------------------
	.section	.nv.callgraph,"",@"SHT_CUDA_CALLGRAPH"
	.align	4
	.sectionentsize	8
	.align		4
        /*0000*/ 	.word	0x00000000
	.align		4
        /*0004*/ 	.word	0xffffffff
	.align		4
        /*0008*/ 	.word	0x00000000
	.align		4
        /*000c*/ 	.word	0xfffffffe
	.align		4
        /*0010*/ 	.word	0x00000000
	.align		4
        /*0014*/ 	.word	0xfffffffd
	.align		4
        /*0018*/ 	.word	0x00000000
	.align		4
        /*001c*/ 	.word	0xfffffffc


//--------------------- .nv.constant4             --------------------------
	.section	.nv.constant4,"a",@progbits
	.align	8
	.align		8
.nv.constant4:
        /*0000*/ 	.dword	_$_str


//--------------------- .text.triton_poi_fused_convolution_tanh_0 --------------------------
	.section	.text.triton_poi_fused_convolution_tanh_0,"ax",@progbits
	.align	128
        .global         triton_poi_fused_convolution_tanh_0
        .type           triton_poi_fused_convolution_tanh_0,@function
        .size           triton_poi_fused_convolution_tanh_0,(.L_x_4 - triton_poi_fused_convolution_tanh_0)
        .other          triton_poi_fused_convolution_tanh_0,@"STO_CUDA_ENTRY STV_DEFAULT"
triton_poi_fused_convolution_tanh_0:
.text.triton_poi_fused_convolution_tanh_0:
[----:B------:R-:W0:Y:S02]  /*0000*/  LDC R1, c[0x0][0x28] ;  /* 0x00000a00ff017b82 */ /* 0x000e240000000800 */
[----:B------:R-:W1:Y:S01]  /*0010*/  S2R R0, SR_TID.X ;  /* 0x0000000000007919 */ /* 0x000e620000002100 */
[----:B------:R-:W2:Y:S01]  /*0020*/  LDC.64 R4, c[0x0][0x218] ;  /* 0x00008600ff047b82 */ /* 0x000ea20000000a00 */
[----:B------:R-:W-:Y:S01]  /*0030*/  ULDC.64 UR4, c[0x0][0x208] ;  /* 0x0000820000047ab9 */ /* 0x000fe20000000a00 */
[----:B------:R-:W3:Y:S01]  /*0040*/  S2R R7, SR_CTAID.X ;  /* 0x0000000000077919 */ /* 0x000ee20000002500 */
[----:B-1----:R-:W-:Y:S02]  /*0050*/  LOP3.LUT R0, R0, 0x7f, RZ, 0xc0, !PT ;  /* 0x0000007f00007812 */ /* 0x002fe400078ec0ff */
[----:B---3--:R-:W-:-:S03]  /*0060*/  SHF.R.S32.HI R2, RZ, 0x18, R7 ;  /* 0x00000018ff027819 */ /* 0x008fc60000011407 */
[----:B------:R-:W-:Y:S01]  /*0070*/  IMAD R7, R7, 0x80, R0 ;  /* 0x0000008007077824 */ /* 0x000fe200078e0200 */
[----:B------:R-:W-:Y:S02]  /*0080*/  SGXT R0, R2, 0x1 ;  /* 0x000000010200781a */ /* 0x000fe40000000200 */
[----:B------:R-:W1:Y:S02]  /*0090*/  LDC.64 R2, c[0x0][0x210] ;  /* 0x00008400ff027b82 */ /* 0x000e640000000a00 */
[----:B------:R-:W-:Y:S02]  /*00a0*/  ISETP.GE.AND P0, PT, R7, 0x400, PT ;  /* 0x000004000700780c */ /* 0x000fe40003f06270 */
[----:B------:R-:W-:-:S04]  /*00b0*/  LEA.HI R0, R0, R7, RZ, 0x2 ;  /* 0x0000000700007211 */ /* 0x000fc800078f10ff */
[--C-:B------:R-:W-:Y:S02]  /*00c0*/  SHF.R.S32.HI R6, RZ, 0x2, R0.reuse ;  /* 0x00000002ff067819 */ /* 0x100fe40000011400 */
[----:B------:R-:W-:Y:S01]  /*00d0*/  SHF.R.S32.HI R9, RZ, 0x1f, R0 ;  /* 0x0000001fff097819 */ /* 0x000fe20000011400 */
[----:B------:R-:W-:-:S03]  /*00e0*/  HFMA2.MMA R0, -RZ, RZ, 0, 0 ;  /* 0x00000000ff007435 */ /* 0x000fc600000001ff */
[----:B------:R-:W-:-:S04]  /*00f0*/  LEA.HI R9, R9, R6, RZ, 0x6 ;  /* 0x0000000609097211 */ /* 0x000fc800078f30ff */
[----:B------:R-:W-:-:S05]  /*0100*/  LOP3.LUT R9, R9, 0xffffffc0, RZ, 0xc0, !PT ;  /* 0xffffffc009097812 */ /* 0x000fca00078ec0ff */
[----:B------:R-:W-:Y:S02]  /*0110*/  IMAD.IADD R9, R6, 0x1, -R9 ;  /* 0x0000000106097824 */ /* 0x000fe400078e0a09 */
[----:B-1----:R-:W-:-:S04]  /*0120*/  IMAD.WIDE R2, R7, 0x4, R2 ;  /* 0x0000000407027825 */ /* 0x002fc800078e0202 */
[----:B------:R-:W-:Y:S01]  /*0130*/  IMAD.MOV.U32 R7, RZ, RZ, RZ ;  /* 0x000000ffff077224 */ /* 0x000fe200078e00ff */
[----:B------:R-:W3:Y:S01]  /*0140*/  @!P0 LDG.E R0, desc[UR4][R2.64] ;  /* 0x0000000402008981 */ /* 0x000ee2000c1e1900 */
[----:B--2---:R-:W-:-:S05]  /*0150*/  IMAD.WIDE R4, R9, 0x4, R4 ;  /* 0x0000000409047825 */ /* 0x004fca00078e0204 */
[----:B------:R-:W3:Y:S01]  /*0160*/  @!P0 LDG.E.EL R7, desc[UR4][R4.64] ;  /* 0x0000000404078981 */ /* 0x000ee2000c2e1900 */
[----:B------:R-:W-:Y:S01]  /*0170*/  BSSY B0, `(.L_x_0) ;  /* 0x0000016000007945 */ /* 0x000fe20003800000 */
[----:B---3--:R-:W-:-:S04]  /*0180*/  FADD R7, R7, R0 ;  /* 0x0000000007077221 */ /* 0x008fc80000000000 */
[----:B------:R-:W-:-:S05]  /*0190*/  FADD.FTZ R6, |R7|, -RZ ;  /* 0x800000ff07067221 */ /* 0x000fca0000010200 */
[----:B------:R-:W-:-:S13]  /*01a0*/  FSETP.GE.AND P1, PT, R6, 0.60000002384185791016, PT ;  /* 0x3f19999a0600780b */ /* 0x000fda0003f26000 */
[----:B------:R-:W-:Y:S05]  /*01b0*/  @!P1 BRA `(.L_x_1) ;  /* 0x0000000000289947 */ /* 0x000fea0003800000 */
[C---:B------:R-:W-:Y:S01]  /*01c0*/  FMUL R0, R6.reuse, 2.8853900432586669922 ;  /* 0x4038aa3b06007820 */ /* 0x040fe20000400000 */
[----:B------:R-:W-:Y:S02]  /*01d0*/  MOV R5, 0x3f800000 ;  /* 0x3f80000000057802 */ /* 0x000fe40000000f00 */
[----:B------:R-:W-:-:S03]  /*01e0*/  FSETP.GE.AND P1, PT, R6, 9.010913848876953125, PT ;  /* 0x41102cb40600780b */ /* 0x000fc60003f26000 */
[----:B------:R-:W1:Y:S02]  /*01f0*/  MUFU.EX2 R0, R0 ;  /* 0x0000000000007308 */ /* 0x000e640000000800 */
[----:B-1----:R-:W-:-:S06]  /*0200*/  FADD R4, R0, 1 ;  /* 0x3f80000000047421 */ /* 0x002fcc0000000000 */
[----:B------:R-:W1:Y:S02]  /*0210*/  MUFU.RCP R4, R4 ;  /* 0x0000000400047308 */ /* 0x000e640000001000 */
[----:B-1----:R-:W-:-:S05]  /*0220*/  FFMA.FTZ R5, R4, -2, R5 ;  /* 0xc000000004057823 */ /* 0x002fca0000010005 */
[----:B------:R-:W-:-:S04]  /*0230*/  FSEL R5, R5, 1, !P1 ;  /* 0x3f80000005057808 */ /* 0x000fc80004800000 */
[----:B------:R-:W-:Y:S01]  /*0240*/  LOP3.LUT R5, R5, 0x80000000, R7, 0xf8, !PT ;  /* 0x8000000005057812 */ /* 0x000fe200078ef807 */
[----:B------:R-:W-:Y:S06]  /*0250*/  BRA `(.L_x_2) ;  /* 0x00000000001c7947 */ /* 0x000fec0003800000 */
.L_x_1:
[----:B------:R-:W-:Y:S01]  /*0260*/  MOV R0, 0x3c80f082 ;  /* 0x3c80f08200007802 */ /* 0x000fe20000000f00 */
[----:B------:R-:W-:-:S04]  /*0270*/  FMUL R5, R7, R7 ;  /* 0x0000000707057220 */ /* 0x000fc80000400000 */
[----:B------:R-:W-:-:S04]  /*0280*/  FFMA.FTZ R0, R5, R0, -0.052303962409496307373 ;  /* 0xbd563cae05007423 */ /* 0x000fc80000010000 */
[----:B------:R-:W-:-:S04]  /*0290*/  FFMA.FTZ R0, R5, R0, 0.1331529766321182251 ;  /* 0x3e08594105007423 */ /* 0x000fc80000010000 */
[----:B------:R-:W-:-:S04]  /*02a0*/  FFMA.FTZ R0, R5, R0, -0.33332768082618713379 ;  /* 0xbeaaa9ed05007423 */ /* 0x000fc80000010000 */
[----:B------:R-:W-:-:S04]  /*02b0*/  FFMA.FTZ R0, R5, R0, RZ ;  /* 0x0000000005007223 */ /* 0x000fc800000100ff */
[----:B------:R-:W-:-:S07]  /*02c0*/  FFMA.FTZ R5, R7, R0, R7 ;  /* 0x0000000007057223 */ /* 0x000fce0000010007 */
.L_x_2:
[----:B------:R-:W-:Y:S05]  /*02d0*/  BSYNC B0 ;  /* 0x0000000000007941 */ /* 0x000fea0003800000 */
.L_x_0:
[----:B------:R-:W-:Y:S05]  /*02e0*/  @P0 EXIT ;  /* 0x000000000000094d */ /* 0x000fea0003800000 */
[----:B------:R-:W-:Y:S01]  /*02f0*/  STG.E desc[UR4][R2.64], R5 ;  /* 0x0000000502007986 */ /* 0x000fe2000c101904 */
[----:B------:R-:W-:Y:S05]  /*0300*/  EXIT ;  /* 0x000000000000794d */ /* 0x000fea0003800000 */
.L_x_3:
[----:B------:R-:W-:-:S00]  /*0310*/  BRA `(.L_x_3) ;  /* 0xfffffffc00fc7947 */ /* 0x000fc0000383ffff */
[----:B------:R-:W-:-:S00]  /*0320*/  NOP ;  /* 0x0000000000007918 */ /* 0x000fc00000000000 */
        /* <DEDUP_REMOVED lines=13> */
.L_x_4:


//--------------------- .nv.global.init           --------------------------
	.section	.nv.global.init,"aw",@progbits
.nv.global.init:
	.type		_$_str,@object
	.size		_$_str,(.L_0 - _$_str)
_$_str:
        /*0000*/ 	.byte	0x5f, 0x5f, 0x43, 0x55, 0x44, 0x41, 0x5f, 0x46, 0x54, 0x5a, 0x00
.L_0:


//--------------------- .nv.constant0.triton_poi_fused_convolution_tanh_0 --------------------------
	.section	.nv.constant0.triton_poi_fused_convolution_tanh_0,"a",@progbits
	.sectionflags	@""
	.align	4
.nv.constant0.triton_poi_fused_convolution_tanh_0:
	.zero		548
